//
// Generated by NVIDIA NVVM Compiler
//
// Compiler Build ID: CL-36424714
// Cuda compilation tools, release 13.0, V13.0.88
// Based on NVVM 20.0.0
//

.version 9.0
.target sm_100
.address_size 64

	// .globl	_Z13copyRow_ShemePfS_ii
// _ZZ13copyRow_ShemePfS_iiE4tile has been demoted

.visible .entry _Z13copyRow_ShemePfS_ii(
	.param .u64 .ptr .align 1 _Z13copyRow_ShemePfS_ii_param_0,
	.param .u64 .ptr .align 1 _Z13copyRow_ShemePfS_ii_param_1,
	.param .u32 _Z13copyRow_ShemePfS_ii_param_2,
	.param .u32 _Z13copyRow_ShemePfS_ii_param_3
)
{
	.reg .pred 	%p<4>;
	.reg .b32 	%r<24>;
	.reg .b32 	%f<5>;
	.reg .b64 	%rd<11>;
	// demoted variable
	.shared .align 4 .b8 _ZZ13copyRow_ShemePfS_iiE4tile[2048];
	ld.param.u64 	%rd1, [_Z13copyRow_ShemePfS_ii_param_0];
	ld.param.u64 	%rd2, [_Z13copyRow_ShemePfS_ii_param_1];
	ld.param.u32 	%r5, [_Z13copyRow_ShemePfS_ii_param_2];
	ld.param.u32 	%r6, [_Z13copyRow_ShemePfS_ii_param_3];
	mov.u32 	%r1, %tid.x;
	mov.u32 	%r2, %ntid.x;
	mov.u32 	%r8, %ctaid.x;
	mul.lo.s32 	%r9, %r8, %r2;
	shl.b32 	%r10, %r9, 1;
	add.s32 	%r11, %r10, %r1;
	mov.u32 	%r3, %tid.y;
	mov.u32 	%r12, %ntid.y;
	mov.u32 	%r13, %ctaid.y;
	mad.lo.s32 	%r14, %r12, %r13, %r3;
	mad.lo.s32 	%r4, %r5, %r14, %r11;
	setp.ge.s32 	%p1, %r11, %r5;
	setp.ge.s32 	%p2, %r14, %r6;
	or.pred  	%p3, %p1, %p2;
	@%p3 bra 	$L__BB0_2;
	cvta.to.global.u64 	%rd3, %rd1;
	cvta.to.global.u64 	%rd4, %rd2;
	mul.wide.s32 	%rd5, %r4, 4;
	add.s64 	%rd6, %rd3, %rd5;
	ld.global.f32 	%f1, [%rd6];
	shl.b32 	%r16, %r3, 7;
	mov.u32 	%r17, _ZZ13copyRow_ShemePfS_iiE4tile;
	add.s32 	%r18, %r17, %r16;
	shl.b32 	%r19, %r1, 2;
	add.s32 	%r20, %r18, %r19;
	st.shared.f32 	[%r20], %f1;
	add.s32 	%r21, %r4, %r2;
	mul.wide.u32 	%rd7, %r21, 4;
	add.s64 	%rd8, %rd3, %rd7;
	ld.global.f32 	%f2, [%rd8];
	shl.b32 	%r22, %r2, 2;
	add.s32 	%r23, %r20, %r22;
	st.shared.f32 	[%r23], %f2;
	bar.sync 	0;
	ld.shared.f32 	%f3, [%r20];
	add.s64 	%rd9, %rd4, %rd5;
	st.global.f32 	[%rd9], %f3;
	ld.shared.f32 	%f4, [%r23];
	add.s64 	%rd10, %rd4, %rd7;
	st.global.f32 	[%rd10], %f4;
$L__BB0_2:
	ret;

}


// ===== COMPILED SASS (sm_100) =====

	.target	sm_100

	.elftype	@"ET_EXEC"


//--------------------- .note.nv.tkinfo           --------------------------
	.section	.note.nv.tkinfo,"",@"SHT_NOTE"
	.sectionflags	@"SHF_NOTE_NV_TKINFO"
	.tkinfo
        /*0018*/ 	.word	0x00000002
        /*0030*/ 	.string	""
        /*0030*/ 	.string	"ptxas"
        /*0030*/ 	.string	"Cuda compilation tools, release 13.0, V13.0.88"
        /*0030*/ 	.string	"Build cuda_13.0.r13.0/compiler.36424714_0"
        /*0030*/ 	.string	"-arch sm_100 -m 64 "



//--------------------- .note.nv.cuinfo           --------------------------
	.section	.note.nv.cuinfo,"",@"SHT_NOTE"
	.sectionflags	@"SHF_NOTE_NV_CUINFO"
        /*0018*/ 	.short	0x0002
        /*001a*/ 	.short	0x0064
        /*001c*/ 	.short	0x0082
	.zero		2


//--------------------- .nv.info                  --------------------------
	.section	.nv.info,"",@"SHT_CUDA_INFO"
	.align	4


	//----- nvinfo : EIATTR_REGCOUNT
	.align		4
        /*0000*/ 	.byte	0x04, 0x2f
        /*0002*/ 	.short	(.L_1 - .L_0)
	.align		4
.L_0:
        /*0004*/ 	.word	index@(_Z13copyRow_ShemePfS_ii)
        /*0008*/ 	.word	0x00000014


	//----- nvinfo : EIATTR_FRAME_SIZE
	.align		4
.L_1:
        /*000c*/ 	.byte	0x04, 0x11
        /*000e*/ 	.short	(.L_3 - .L_2)
	.align		4
.L_2:
        /*0010*/ 	.word	index@(_Z13copyRow_ShemePfS_ii)
        /*0014*/ 	.word	0x00000000


	//----- nvinfo : EIATTR_MIN_STACK_SIZE
	.align		4
.L_3:
        /*0018*/ 	.byte	0x04, 0x12
        /*001a*/ 	.short	(.L_5 - .L_4)
	.align		4
.L_4:
        /*001c*/ 	.word	index@(_Z13copyRow_ShemePfS_ii)
        /*0020*/ 	.word	0x00000000
.L_5:


//--------------------- .nv.compat                --------------------------
	.section	.nv.compat,"",@"SHT_CUDA_COMPAT_INFO"
	.align	4
        /*0000*/ 	.byte	0x02, 0x09, 0x00, 0x00, 0x02, 0x02, 0x01, 0x00, 0x02, 0x05, 0x05, 0x00, 0x03, 0x07, 0x01, 0x01
        /*0010*/ 	.byte	0x02, 0x03, 0x00, 0x00, 0x02, 0x06, 0x01, 0x00, 0x04, 0x0b, 0x08, 0x00, 0x09, 0x00, 0x00, 0x00
        /*0020*/ 	.byte	0x00, 0x00, 0x00, 0x00


//--------------------- .nv.info._Z13copyRow_ShemePfS_ii --------------------------
	.section	.nv.info._Z13copyRow_ShemePfS_ii,"",@"SHT_CUDA_INFO"
	.sectionflags	@""
	.align	4


	//----- nvinfo : EIATTR_CUDA_API_VERSION
	.align		4
        /*0000*/ 	.byte	0x04, 0x37
        /*0002*/ 	.short	(.L_7 - .L_6)
.L_6:
        /*0004*/ 	.word	0x00000082


	//----- nvinfo : EIATTR_KPARAM_INFO
	.align		4
.L_7:
        /*0008*/ 	.byte	0x04, 0x17
        /*000a*/ 	.short	(.L_9 - .L_8)
.L_8:
        /*000c*/ 	.word	0x00000000
        /*0010*/ 	.short	0x0003
        /*0012*/ 	.short	0x0014
        /*0014*/ 	.byte	0x00, 0xf0, 0x11, 0x00


	//----- nvinfo : EIATTR_KPARAM_INFO
	.align		4
.L_9:
        /*0018*/ 	.byte	0x04, 0x17
        /*001a*/ 	.short	(.L_11 - .L_10)
.L_10:
        /*001c*/ 	.word	0x00000000
        /*0020*/ 	.short	0x0002
        /*0022*/ 	.short	0x0010
        /*0024*/ 	.byte	0x00, 0xf0, 0x11, 0x00


	//----- nvinfo : EIATTR_KPARAM_INFO
	.align		4
.L_11:
        /*0028*/ 	.byte	0x04, 0x17
        /*002a*/ 	.short	(.L_13 - .L_12)
.L_12:
        /*002c*/ 	.word	0x00000000
        /*0030*/ 	.short	0x0001
        /*0032*/ 	.short	0x0008
        /*0034*/ 	.byte	0x00, 0xf5, 0x21, 0x00


	//----- nvinfo : EIATTR_KPARAM_INFO
	.align		4
.L_13:
        /*0038*/ 	.byte	0x04, 0x17
        /*003a*/ 	.short	(.L_15 - .L_14)
.L_14:
        /*003c*/ 	.word	0x00000000
        /*0040*/ 	.short	0x0000
        /*0042*/ 	.short	0x0000
        /*0044*/ 	.byte	0x00, 0xf5, 0x21, 0x00


	//----- nvinfo : EIATTR_SPARSE_MMA_MASK
	.align		4
.L_15:
        /*0048*/ 	.byte	0x03, 0x50
        /*004a*/ 	.short	0x0000


	//----- nvinfo : EIATTR_MAXREG_COUNT
	.align		4
        /*004c*/ 	.byte	0x03, 0x1b
        /*004e*/ 	.short	0x00ff


	//----- nvinfo : EIATTR_NUM_BARRIERS
	.align		4
        /*0050*/ 	.byte	0x02, 0x4c
        /*0052*/ 	.byte	0x01
	.zero		1


	//----- nvinfo : EIATTR_MERCURY_ISA_VERSION
	.align		4
        /*0054*/ 	.byte	0x03, 0x5f
        /*0056*/ 	.short	0x0101


	//----- nvinfo : EIATTR_VRC_CTA_INIT_COUNT
	.align		4
        /*0058*/ 	.byte	0x02, 0x4a
	.zero		1
	.zero		1


	//----- nvinfo : EIATTR_EXIT_INSTR_OFFSETS
	.align		4
        /*005c*/ 	.byte	0x04, 0x1c
        /*005e*/ 	.short	(.L_17 - .L_16)


	//   ....[0]....
.L_16:
        /*0060*/ 	.word	0x000000e0


	//   ....[1]....
        /*0064*/ 	.word	0x00000260


	//----- nvinfo : EIATTR_CBANK_PARAM_SIZE
	.align		4
.L_17:
        /*0068*/ 	.byte	0x03, 0x19
        /*006a*/ 	.short	0x0018


	//----- nvinfo : EIATTR_PARAM_CBANK
	.align		4
        /*006c*/ 	.byte	0x04, 0x0a
        /*006e*/ 	.short	(.L_19 - .L_18)
	.align		4
.L_18:
        /*0070*/ 	.word	index@(.nv.constant0._Z13copyRow_ShemePfS_ii)
        /*0074*/ 	.short	0x0380
        /*0076*/ 	.short	0x0018


	//----- nvinfo : EIATTR_SW_WAR
	.align		4
.L_19:
        /*0078*/ 	.byte	0x04, 0x36
        /*007a*/ 	.short	(.L_21 - .L_20)
.L_20:
        /*007c*/ 	.word	0x00000008
.L_21:


//--------------------- .nv.callgraph             --------------------------
	.section	.nv.callgraph,"",@"SHT_CUDA_CALLGRAPH"
	.align	4
	.sectionentsize	8
	.align		4
        /*0000*/ 	.word	0x00000000
	.align		4
        /*0004*/ 	.word	0xffffffff
	.align		4
        /*0008*/ 	.word	0x00000000
	.align		4
        /*000c*/ 	.word	0xfffffffe
	.align		4
        /*0010*/ 	.word	0x00000000
	.align		4
        /*0014*/ 	.word	0xfffffffd
	.align		4
        /*0018*/ 	.word	0x00000000
	.align		4
        /*001c*/ 	.word	0xfffffffc


//--------------------- .text._Z13copyRow_ShemePfS_ii --------------------------
	.section	.text._Z13copyRow_ShemePfS_ii,"ax",@progbits
	.align	128
        .global         _Z13copyRow_ShemePfS_ii
        .type           _Z13copyRow_ShemePfS_ii,@function
        .size           _Z13copyRow_ShemePfS_ii,(.L_x_1 - _Z13copyRow_ShemePfS_ii)
        .other          _Z13copyRow_ShemePfS_ii,@"STO_CUDA_ENTRY STV_DEFAULT"
_Z13copyRow_ShemePfS_ii:
.text._Z13copyRow_ShemePfS_ii:
[----:B------:R-:W-:Y:S01]  /*0000*/  LDC R1, c[0x0][0x37c] ;  /* 0x0000df00ff017b82 */ /* 0x000fe20000000800 */
[----:B------:R-:W0:Y:S07]  /*0010*/  S2R R6, SR_TID.Y ;  /* 0x0000000000067919 */ /* 0x000e2e0000002200 */
[----:B------:R-:W1:Y:S01]  /*0020*/  S2UR UR4, SR_CTAID.X ;  /* 0x00000000000479c3 */ /* 0x000e620000002500 */
[----:B------:R-:W2:Y:S01]  /*0030*/  LDCU.64 UR6, c[0x0][0x390] ;  /* 0x00007200ff0677ac */ /* 0x000ea20008000a00 */
[----:B------:R-:W0:Y:S01]  /*0040*/  S2R R3, SR_CTAID.Y ;  /* 0x0000000000037919 */ /* 0x000e220000002600 */
[----:B------:R-:W3:Y:S05]  /*0050*/  S2R R9, SR_TID.X ;  /* 0x0000000000097919 */ /* 0x000eea0000002100 */
[----:B------:R-:W1:Y:S01]  /*0060*/  LDC R10, c[0x0][0x360] ;  /* 0x0000d800ff0a7b82 */ /* 0x000e620000000800 */
[----:B------:R-:W0:Y:S01]  /*0070*/  LDCU UR5, c[0x0][0x364] ;  /* 0x00006c80ff0577ac */ /* 0x000e220008000800 */
[----:B-1----:R-:W-:-:S02]  /*0080*/  IMAD R0, R10, UR4, RZ ;  /* 0x000000040a007c24 */ /* 0x002fc4000f8e02ff */
[----:B0-----:R-:W-:-:S03]  /*0090*/  IMAD R3, R3, UR5, R6 ;  /* 0x0000000503037c24 */ /* 0x001fc6000f8e0206 */
[----:B---3--:R-:W-:Y:S02]  /*00a0*/  LEA R0, R0, R9, 0x1 ;  /* 0x0000000900007211 */ /* 0x008fe400078e08ff */
[----:B--2---:R-:W-:-:S03]  /*00b0*/  ISETP.GE.AND P0, PT, R3, UR7, PT ;  /* 0x0000000703007c0c */ /* 0x004fc6000bf06270 */
[----:B------:R-:W-:Y:S01]  /*00c0*/  IMAD R7, R3, UR6, R0 ;  /* 0x0000000603077c24 */ /* 0x000fe2000f8e0200 */
[----:B------:R-:W-:-:S13]  /*00d0*/  ISETP.GE.OR P0, PT, R0, UR6, P0 ;  /* 0x0000000600007c0c */ /* 0x000fda0008706670 */
[----:B------:R-:W-:Y:S05]  /*00e0*/  @P0 EXIT ;  /* 0x000000000000094d */ /* 0x000fea0003800000 */
[----:B------:R-:W0:Y:S01]  /*00f0*/  LDC.64 R4, c[0x0][0x380] ;  /* 0x0000e000ff047b82 */ /* 0x000e220000000a00 */
[----:B------:R-:W1:Y:S01]  /*0100*/  LDCU.64 UR6, c[0x0][0x358] ;  /* 0x00006b00ff0677ac */ /* 0x000e620008000a00 */
[C---:B------:R-:W-:Y:S01]  /*0110*/  IADD3 R11, PT, PT, R7.reuse, R10, RZ ;  /* 0x0000000a070b7210 */ /* 0x040fe20007ffe0ff */
[----:B0-----:R-:W-:-:S04]  /*0120*/  IMAD.WIDE R2, R7, 0x4, R4 ;  /* 0x0000000407027825 */ /* 0x001fc800078e0204 */
[----:B------:R-:W-:Y:S01]  /*0130*/  IMAD.WIDE.U32 R4, R11, 0x4, R4 ;  /* 0x000000040b047825 */ /* 0x000fe200078e0004 */
[----:B-1----:R-:W2:Y:S04]  /*0140*/  LDG.E R0, desc[UR6][R2.64] ;  /* 0x0000000602007981 */ /* 0x002ea8000c1e1900 */
[----:B------:R0:W3:Y:S01]  /*0150*/  LDG.E R8, desc[UR6][R4.64] ;  /* 0x0000000604087981 */ /* 0x0000e2000c1e1900 */
[----:B------:R-:W1:Y:S01]  /*0160*/  S2UR UR5, SR_CgaCtaId ;  /* 0x00000000000579c3 */ /* 0x000e620000008800 */
[----:B------:R-:W-:-:S07]  /*0170*/  UMOV UR4, 0x400 ;  /* 0x0000040000047882 */ /* 0x000fce0000000000 */
[----:B0-----:R-:W0:Y:S01]  /*0180*/  LDC.64 R4, c[0x0][0x388] ;  /* 0x0000e200ff047b82 */ /* 0x001e220000000a00 */
[----:B-1----:R-:W-:-:S06]  /*0190*/  ULEA UR4, UR5, UR4, 0x18 ;  /* 0x0000000405047291 */ /* 0x002fcc000f8ec0ff */
[----:B------:R-:W-:Y:S01]  /*01a0*/  LEA R6, R6, UR4, 0x7 ;  /* 0x0000000406067c11 */ /* 0x000fe2000f8e38ff */
[----:B0-----:R-:W-:-:S03]  /*01b0*/  IMAD.WIDE R2, R7, 0x4, R4 ;  /* 0x0000000407027825 */ /* 0x001fc600078e0204 */
[----:B------:R-:W-:Y:S01]  /*01c0*/  LEA R9, R9, R6, 0x2 ;  /* 0x0000000609097211 */ /* 0x000fe200078e10ff */
[----:B------:R-:W-:-:S03]  /*01d0*/  IMAD.WIDE.U32 R4, R11, 0x4, R4 ;  /* 0x000000040b047825 */ /* 0x000fc600078e0004 */
[----:B------:R-:W-:Y:S01]  /*01e0*/  LEA R13, R10, R9, 0x2 ;  /* 0x000000090a0d7211 */ /* 0x000fe200078e10ff */
[----:B--2---:R-:W-:Y:S04]  /*01f0*/  STS [R9], R0 ;  /* 0x0000000009007388 */ /* 0x004fe80000000800 */
[----:B---3--:R-:W-:Y:S01]  /*0200*/  STS [R13], R8 ;  /* 0x000000080d007388 */ /* 0x008fe20000000800 */
[----:B------:R-:W-:Y:S06]  /*0210*/  BAR.SYNC.DEFER_BLOCKING 0x0 ;  /* 0x0000000000007b1d */ /* 0x000fec0000010000 */
[----:B------:R-:W0:Y:S04]  /*0220*/  LDS R15, [R9] ;  /* 0x00000000090f7984 */ /* 0x000e280000000800 */
[----:B------:R-:W1:Y:S04]  /*0230*/  LDS R17, [R13] ;  /* 0x000000000d117984 */ /* 0x000e680000000800 */
[----:B0-----:R-:W-:Y:S04]  /*0240*/  STG.E desc[UR6][R2.64], R15 ;  /* 0x0000000f02007986 */ /* 0x001fe8000c101906 */
[----:B-1----:R-:W-:Y:S01]  /*0250*/  STG.E desc[UR6][R4.64], R17 ;  /* 0x0000001104007986 */ /* 0x002fe2000c101906 */
[----:B------:R-:W-:Y:S05]  /*0260*/  EXIT ;  /* 0x000000000000794d */ /* 0x000fea0003800000 */
.L_x_0:
[----:B------:R-:W-:-:S00]  /*0270*/  BRA `(.L_x_0) ;  /* 0xfffffffc00fc7947 */ /* 0x000fc0000383ffff */
[----:B------:R-:W-:-:S00]  /*0280*/  NOP ;  /* 0x0000000000007918 */ /* 0x000fc00000000000 */
[----:B------:R-:W-:-:S00]  /*0290*/  NOP ;  /* 0x0000000000007918 */ /* 0x000fc00000000000 */
[----:B------:R-:W-:-:S00]  /*02a0*/  NOP ;  /* 0x0000000000007918 */ /* 0x000fc00000000000 */
[----:B------:R-:W-:-:S00]  /*02b0*/  NOP ;  /* 0x0000000000007918 */ /* 0x000fc00000000000 */
[----:B------:R-:W-:-:S00]  /*02c0*/  NOP ;  /* 0x0000000000007918 */ /* 0x000fc00000000000 */
[----:B------:R-:W-:-:S00]  /*02d0*/  NOP ;  /* 0x0000000000007918 */ /* 0x000fc00000000000 */
[----:B------:R-:W-:-:S00]  /*02e0*/  NOP ;  /* 0x0000000000007918 */ /* 0x000fc00000000000 */
[----:B------:R-:W-:-:S00]  /*02f0*/  NOP ;  /* 0x0000000000007918 */ /* 0x000fc00000000000 */
.L_x_1:


//--------------------- .nv.shared._Z13copyRow_ShemePfS_ii --------------------------
	.section	.nv.shared._Z13copyRow_ShemePfS_ii,"aw",@nobits
	.sectionflags	@""
	.align	4
.nv.shared._Z13copyRow_ShemePfS_ii:
	.zero		3072


//--------------------- .nv.shared.reserved.0     --------------------------
	.section	.nv.shared.reserved.0,"aw",@nobits
	.weak		__nv_reservedSMEM_offset_0_alias
	.size		__nv_reservedSMEM_offset_0_alias, 0, 64
	.other		__nv_reservedSMEM_offset_0_alias,@"STO_CUDA_RESERVED_SHARED STV_DEFAULT"
__nv_reservedSMEM_offset_0_alias:
	.zero		0
	.zero		64


//--------------------- .nv.constant0._Z13copyRow_ShemePfS_ii --------------------------
	.section	.nv.constant0._Z13copyRow_ShemePfS_ii,"a",@progbits
	.sectionflags	@""
	.align	4
.nv.constant0._Z13copyRow_ShemePfS_ii:
	.zero		920


//--------------------- SYMBOLS --------------------------

	.type		.nv.reservedSmem.offset0,@object
	.size		.nv.reservedSmem.offset0,0x4
	.type		.nv.reservedSmem.cap,@object
	.size		.nv.reservedSmem.cap,0x4
